//
// Generated by NVIDIA NVVM Compiler
//
// Compiler Build ID: CL-36424714
// Cuda compilation tools, release 13.0, V13.0.88
// Based on NVVM 20.0.0
//

.version 9.0
.target sm_100
.address_size 64

	// .globl	_Z15countFreqKernelPiPKiS1_S1_iS_ii

.visible .entry _Z15countFreqKernelPiPKiS1_S1_iS_ii(
	.param .u64 .ptr .align 1 _Z15countFreqKernelPiPKiS1_S1_iS_ii_param_0,
	.param .u64 .ptr .align 1 _Z15countFreqKernelPiPKiS1_S1_iS_ii_param_1,
	.param .u64 .ptr .align 1 _Z15countFreqKernelPiPKiS1_S1_iS_ii_param_2,
	.param .u64 .ptr .align 1 _Z15countFreqKernelPiPKiS1_S1_iS_ii_param_3,
	.param .u32 _Z15countFreqKernelPiPKiS1_S1_iS_ii_param_4,
	.param .u64 .ptr .align 1 _Z15countFreqKernelPiPKiS1_S1_iS_ii_param_5,
	.param .u32 _Z15countFreqKernelPiPKiS1_S1_iS_ii_param_6,
	.param .u32 _Z15countFreqKernelPiPKiS1_S1_iS_ii_param_7
)
{
	.reg .pred 	%p<8>;
	.reg .b32 	%r<28>;
	.reg .b64 	%rd<26>;

	ld.param.u64 	%rd7, [_Z15countFreqKernelPiPKiS1_S1_iS_ii_param_0];
	ld.param.u64 	%rd8, [_Z15countFreqKernelPiPKiS1_S1_iS_ii_param_1];
	ld.param.u64 	%rd9, [_Z15countFreqKernelPiPKiS1_S1_iS_ii_param_2];
	ld.param.u64 	%rd10, [_Z15countFreqKernelPiPKiS1_S1_iS_ii_param_3];
	ld.param.u32 	%r14, [_Z15countFreqKernelPiPKiS1_S1_iS_ii_param_4];
	ld.param.u64 	%rd11, [_Z15countFreqKernelPiPKiS1_S1_iS_ii_param_5];
	ld.param.u32 	%r15, [_Z15countFreqKernelPiPKiS1_S1_iS_ii_param_6];
	ld.param.u32 	%r16, [_Z15countFreqKernelPiPKiS1_S1_iS_ii_param_7];
	mov.u32 	%r1, %ctaid.x;
	setp.lt.s32 	%p1, %r14, 1;
	@%p1 bra 	$L__BB0_10;
	cvta.to.global.u64 	%rd1, %rd10;
	mov.b32 	%r26, 0;
$L__BB0_2:
	mul.wide.u32 	%rd12, %r26, 4;
	add.s64 	%rd2, %rd1, %rd12;
	ld.global.u32 	%r3, [%rd2];
	setp.lt.s32 	%p2, %r1, %r3;
	@%p2 bra 	$L__BB0_4;
	ld.global.u32 	%r18, [%rd2+4];
	setp.lt.s32 	%p3, %r1, %r18;
	@%p3 bra 	$L__BB0_5;
$L__BB0_4:
	add.s32 	%r26, %r26, 1;
	setp.eq.s32 	%p7, %r26, %r14;
	@%p7 bra 	$L__BB0_10;
	bra.uni 	$L__BB0_2;
$L__BB0_5:
	cvta.to.global.u64 	%rd13, %rd8;
	add.s64 	%rd15, %rd13, %rd12;
	ld.global.u32 	%r5, [%rd15];
	cvta.to.global.u64 	%rd16, %rd9;
	add.s64 	%rd17, %rd16, %rd12;
	ld.global.u32 	%r19, [%rd17+4];
	ld.global.u32 	%r6, [%rd17];
	sub.s32 	%r20, %r19, %r6;
	mul.lo.s32 	%r7, %r26, %r15;
	sub.s32 	%r21, %r1, %r3;
	mul.lo.s32 	%r22, %r21, %r16;
	add.s32 	%r23, %r22, %r16;
	min.s32 	%r8, %r23, %r20;
	mov.u32 	%r24, %tid.x;
	add.s32 	%r27, %r22, %r24;
	setp.ge.s32 	%p4, %r27, %r8;
	@%p4 bra 	$L__BB0_10;
	mov.u32 	%r10, %ntid.x;
	cvta.to.global.u64 	%rd3, %rd7;
	cvta.to.global.u64 	%rd4, %rd11;
	cvt.s64.s32 	%rd5, %r6;
	cvt.s64.s32 	%rd6, %r7;
$L__BB0_7:
	cvt.s64.s32 	%rd18, %r27;
	add.s64 	%rd19, %rd18, %rd5;
	shl.b64 	%rd20, %rd19, 2;
	add.s64 	%rd21, %rd3, %rd20;
	ld.global.u32 	%r12, [%rd21];
	setp.gt.s32 	%p5, %r12, %r5;
	@%p5 bra 	$L__BB0_9;
	cvt.s64.s32 	%rd22, %r12;
	add.s64 	%rd23, %rd22, %rd6;
	shl.b64 	%rd24, %rd23, 2;
	add.s64 	%rd25, %rd4, %rd24;
	atom.global.add.u32 	%r25, [%rd25], 1;
$L__BB0_9:
	add.s32 	%r27, %r27, %r10;
	setp.lt.s32 	%p6, %r27, %r8;
	@%p6 bra 	$L__BB0_7;
$L__BB0_10:
	ret;

}
	// .globl	_Z23computePrefixSumsKernelPiPKiS1_ii
.visible .entry _Z23computePrefixSumsKernelPiPKiS1_ii(
	.param .u64 .ptr .align 1 _Z23computePrefixSumsKernelPiPKiS1_ii_param_0,
	.param .u64 .ptr .align 1 _Z23computePrefixSumsKernelPiPKiS1_ii_param_1,
	.param .u64 .ptr .align 1 _Z23computePrefixSumsKernelPiPKiS1_ii_param_2,
	.param .u32 _Z23computePrefixSumsKernelPiPKiS1_ii_param_3,
	.param .u32 _Z23computePrefixSumsKernelPiPKiS1_ii_param_4
)
{
	.reg .pred 	%p<18>;
	.reg .b32 	%r<56>;
	.reg .b64 	%rd<27>;

	ld.param.u64 	%rd3, [_Z23computePrefixSumsKernelPiPKiS1_ii_param_0];
	ld.param.u64 	%rd4, [_Z23computePrefixSumsKernelPiPKiS1_ii_param_1];
	ld.param.u32 	%r26, [_Z23computePrefixSumsKernelPiPKiS1_ii_param_3];
	ld.param.u32 	%r25, [_Z23computePrefixSumsKernelPiPKiS1_ii_param_4];
	mov.u32 	%r1, %ctaid.x;
	setp.ge.s32 	%p1, %r1, %r26;
	@%p1 bra 	$L__BB1_27;
	cvta.to.global.u64 	%rd5, %rd4;
	mul.wide.u32 	%rd6, %r1, 4;
	add.s64 	%rd7, %rd5, %rd6;
	ld.global.u32 	%r2, [%rd7];
	mov.b32 	%r49, 1;
$L__BB1_2:
	mov.u32 	%r3, %r49;
	setp.le.s32 	%p2, %r3, %r2;
	shl.b32 	%r49, %r3, 1;
	@%p2 bra 	$L__BB1_2;
	setp.gt.s32 	%p3, %r3, %r25;
	@%p3 bra 	$L__BB1_27;
	mul.lo.s32 	%r28, %r25, %r1;
	cvta.to.global.u64 	%rd8, %rd3;
	mul.wide.s32 	%rd9, %r28, 4;
	add.s64 	%rd1, %rd8, %rd9;
	mov.u32 	%r5, %tid.x;
	setp.ge.s32 	%p4, %r5, %r3;
	@%p4 bra 	$L__BB1_9;
	mov.u32 	%r6, %ntid.x;
	mov.u32 	%r50, %r5;
$L__BB1_6:
	setp.gt.s32 	%p5, %r50, %r2;
	mul.wide.s32 	%rd10, %r50, 4;
	add.s64 	%rd2, %rd1, %rd10;
	mov.b32 	%r51, 0;
	@%p5 bra 	$L__BB1_8;
	ld.global.u32 	%r51, [%rd2];
$L__BB1_8:
	st.global.u32 	[%rd2], %r51;
	add.s32 	%r50, %r50, %r6;
	setp.lt.s32 	%p6, %r50, %r3;
	@%p6 bra 	$L__BB1_6;
$L__BB1_9:
	bar.sync 	0;
	setp.lt.s32 	%p7, %r3, 2;
	@%p7 bra 	$L__BB1_17;
	mov.b32 	%r52, 1;
	mov.u32 	%r11, %ntid.x;
$L__BB1_11:
	shl.b32 	%r13, %r52, 1;
	add.s32 	%r31, %r13, -1;
	not.b32 	%r32, %r13;
	and.b32  	%r33, %r32, %r31;
	popc.b32 	%r34, %r33;
	shr.u32 	%r14, %r3, %r34;
	setp.ge.u32 	%p8, %r5, %r14;
	@%p8 bra 	$L__BB1_16;
	cvt.s64.s32 	%rd11, %r52;
	mov.u32 	%r53, %r5;
$L__BB1_13:
	mad.lo.s32 	%r35, %r52, %r53, %r52;
	shl.b32 	%r16, %r35, 1;
	setp.gt.s32 	%p9, %r16, %r3;
	@%p9 bra 	$L__BB1_15;
	cvt.s64.s32 	%rd12, %r16;
	sub.s64 	%rd13, %rd12, %rd11;
	shl.b64 	%rd14, %rd13, 2;
	add.s64 	%rd15, %rd1, %rd14;
	ld.global.u32 	%r36, [%rd15+-4];
	mul.wide.s32 	%rd16, %r16, 4;
	add.s64 	%rd17, %rd1, %rd16;
	ld.global.u32 	%r37, [%rd17+-4];
	add.s32 	%r38, %r37, %r36;
	st.global.u32 	[%rd17+-4], %r38;
$L__BB1_15:
	add.s32 	%r53, %r53, %r11;
	setp.lt.s32 	%p10, %r53, %r14;
	@%p10 bra 	$L__BB1_13;
$L__BB1_16:
	bar.sync 	0;
	setp.lt.s32 	%p11, %r13, %r3;
	mov.u32 	%r52, %r13;
	@%p11 bra 	$L__BB1_11;
$L__BB1_17:
	setp.ne.s32 	%p12, %r5, 0;
	@%p12 bra 	$L__BB1_19;
	mul.wide.s32 	%rd18, %r3, 4;
	add.s64 	%rd19, %rd1, %rd18;
	mov.b32 	%r39, 0;
	st.global.u32 	[%rd19+-4], %r39;
$L__BB1_19:
	setp.lt.s32 	%p13, %r3, 2;
	bar.sync 	0;
	@%p13 bra 	$L__BB1_27;
	mov.u32 	%r18, %ntid.x;
	mov.u32 	%r54, %r3;
$L__BB1_21:
	shr.u32 	%r20, %r54, 1;
	and.b32  	%r40, %r54, 2147483646;
	add.s32 	%r41, %r40, -1;
	not.b32 	%r42, %r40;
	and.b32  	%r43, %r42, %r41;
	popc.b32 	%r44, %r43;
	shr.u32 	%r21, %r3, %r44;
	setp.ge.u32 	%p14, %r5, %r21;
	@%p14 bra 	$L__BB1_26;
	cvt.u64.u32 	%rd20, %r20;
	mov.u32 	%r55, %r5;
$L__BB1_23:
	mad.lo.s32 	%r45, %r20, %r55, %r20;
	shl.b32 	%r23, %r45, 1;
	setp.gt.s32 	%p15, %r23, %r3;
	@%p15 bra 	$L__BB1_25;
	cvt.s64.s32 	%rd21, %r23;
	sub.s64 	%rd22, %rd21, %rd20;
	shl.b64 	%rd23, %rd22, 2;
	add.s64 	%rd24, %rd1, %rd23;
	ld.global.u32 	%r46, [%rd24+-4];
	mul.wide.s32 	%rd25, %r23, 4;
	add.s64 	%rd26, %rd1, %rd25;
	ld.global.u32 	%r47, [%rd26+-4];
	st.global.u32 	[%rd24+-4], %r47;
	add.s32 	%r48, %r47, %r46;
	st.global.u32 	[%rd26+-4], %r48;
$L__BB1_25:
	add.s32 	%r55, %r55, %r18;
	setp.lt.s32 	%p16, %r55, %r21;
	@%p16 bra 	$L__BB1_23;
$L__BB1_26:
	bar.sync 	0;
	setp.gt.u32 	%p17, %r54, 3;
	mov.u32 	%r54, %r20;
	@%p17 bra 	$L__BB1_21;
$L__BB1_27:
	ret;

}
	// .globl	_Z15writeBackKernelPiPKiS1_iS_i
.visible .entry _Z15writeBackKernelPiPKiS1_iS_i(
	.param .u64 .ptr .align 1 _Z15writeBackKernelPiPKiS1_iS_i_param_0,
	.param .u64 .ptr .align 1 _Z15writeBackKernelPiPKiS1_iS_i_param_1,
	.param .u64 .ptr .align 1 _Z15writeBackKernelPiPKiS1_iS_i_param_2,
	.param .u32 _Z15writeBackKernelPiPKiS1_iS_i_param_3,
	.param .u64 .ptr .align 1 _Z15writeBackKernelPiPKiS1_iS_i_param_4,
	.param .u32 _Z15writeBackKernelPiPKiS1_iS_i_param_5
)
{
	.reg .pred 	%p<6>;
	.reg .b32 	%r<23>;
	.reg .b64 	%rd<22>;

	ld.param.u64 	%rd4, [_Z15writeBackKernelPiPKiS1_iS_i_param_0];
	ld.param.u64 	%rd5, [_Z15writeBackKernelPiPKiS1_iS_i_param_1];
	ld.param.u64 	%rd6, [_Z15writeBackKernelPiPKiS1_iS_i_param_2];
	ld.param.u32 	%r15, [_Z15writeBackKernelPiPKiS1_iS_i_param_3];
	ld.param.u64 	%rd7, [_Z15writeBackKernelPiPKiS1_iS_i_param_4];
	ld.param.u32 	%r14, [_Z15writeBackKernelPiPKiS1_iS_i_param_5];
	mov.u32 	%r1, %ctaid.y;
	setp.ge.s32 	%p1, %r1, %r15;
	@%p1 bra 	$L__BB2_7;
	cvta.to.global.u64 	%rd8, %rd5;
	cvta.to.global.u64 	%rd9, %rd6;
	mul.wide.u32 	%rd10, %r1, 4;
	add.s64 	%rd11, %rd8, %rd10;
	ld.global.u32 	%r2, [%rd11];
	add.s64 	%rd12, %rd9, %rd10;
	ld.global.u32 	%r16, [%rd12+4];
	ld.global.u32 	%r3, [%rd12];
	sub.s32 	%r21, %r16, %r3;
	mul.lo.s32 	%r5, %r14, %r1;
	mov.u32 	%r17, %ctaid.x;
	mov.u32 	%r18, %ntid.x;
	mov.u32 	%r19, %tid.x;
	mad.lo.s32 	%r6, %r17, %r18, %r19;
	setp.gt.s32 	%p2, %r6, %r2;
	@%p2 bra 	$L__BB2_7;
	cvt.s64.s32 	%rd13, %r5;
	cvta.to.global.u64 	%rd14, %rd7;
	cvt.s64.s32 	%rd15, %r6;
	add.s64 	%rd16, %rd13, %rd15;
	shl.b64 	%rd17, %rd16, 2;
	add.s64 	%rd1, %rd14, %rd17;
	ld.global.u32 	%r7, [%rd1];
	setp.eq.s32 	%p3, %r6, %r2;
	@%p3 bra 	$L__BB2_4;
	ld.global.u32 	%r21, [%rd1+4];
$L__BB2_4:
	mov.u32 	%r20, %tid.y;
	add.s32 	%r22, %r7, %r20;
	setp.ge.s32 	%p4, %r22, %r21;
	@%p4 bra 	$L__BB2_7;
	mov.u32 	%r11, %ntid.y;
	cvta.to.global.u64 	%rd2, %rd4;
	cvt.s64.s32 	%rd3, %r3;
$L__BB2_6:
	cvt.s64.s32 	%rd18, %r22;
	add.s64 	%rd19, %rd18, %rd3;
	shl.b64 	%rd20, %rd19, 2;
	add.s64 	%rd21, %rd2, %rd20;
	st.global.u32 	[%rd21], %r6;
	add.s32 	%r22, %r22, %r11;
	setp.lt.s32 	%p5, %r22, %r21;
	@%p5 bra 	$L__BB2_6;
$L__BB2_7:
	ret;

}


// ===== COMPILED SASS (sm_100) =====

	.target	sm_100

	.elftype	@"ET_EXEC"


//--------------------- .note.nv.tkinfo           --------------------------
	.section	.note.nv.tkinfo,"",@"SHT_NOTE"
	.sectionflags	@"SHF_NOTE_NV_TKINFO"
	.tkinfo
        /*0018*/ 	.word	0x00000002
        /*0030*/ 	.string	""
        /*0030*/ 	.string	"ptxas"
        /*0030*/ 	.string	"Cuda compilation tools, release 13.0, V13.0.88"
        /*0030*/ 	.string	"Build cuda_13.0.r13.0/compiler.36424714_0"
        /*0030*/ 	.string	"-arch sm_100 -m 64 "



//--------------------- .note.nv.cuinfo           --------------------------
	.section	.note.nv.cuinfo,"",@"SHT_NOTE"
	.sectionflags	@"SHF_NOTE_NV_CUINFO"
        /*0018*/ 	.short	0x0002
        /*001a*/ 	.short	0x0064
        /*001c*/ 	.short	0x0082
	.zero		2


//--------------------- .nv.info                  --------------------------
	.section	.nv.info,"",@"SHT_CUDA_INFO"
	.align	4


	//----- nvinfo : EIATTR_REGCOUNT
	.align		4
        /*0000*/ 	.byte	0x04, 0x2f
        /*0002*/ 	.short	(.L_1 - .L_0)
	.align		4
.L_0:
        /*0004*/ 	.word	index@(_Z15countFreqKernelPiPKiS1_S1_iS_ii)
        /*0008*/ 	.word	0x00000010


	//----- nvinfo : EIATTR_FRAME_SIZE
	.align		4
.L_1:
        /*000c*/ 	.byte	0x04, 0x11
        /*000e*/ 	.short	(.L_3 - .L_2)
	.align		4
.L_2:
        /*0010*/ 	.word	index@(_Z15countFreqKernelPiPKiS1_S1_iS_ii)
        /*0014*/ 	.word	0x00000000


	//----- nvinfo : EIATTR_REGCOUNT
	.align		4
.L_3:
        /*0018*/ 	.byte	0x04, 0x2f
        /*001a*/ 	.short	(.L_5 - .L_4)
	.align		4
.L_4:
        /*001c*/ 	.word	index@(_Z23computePrefixSumsKernelPiPKiS1_ii)
        /*0020*/ 	.word	0x00000012


	//----- nvinfo : EIATTR_FRAME_SIZE
	.align		4
.L_5:
        /*0024*/ 	.byte	0x04, 0x11
        /*0026*/ 	.short	(.L_7 - .L_6)
	.align		4
.L_6:
        /*0028*/ 	.word	index@(_Z23computePrefixSumsKernelPiPKiS1_ii)
        /*002c*/ 	.word	0x00000000


	//----- nvinfo : EIATTR_REGCOUNT
	.align		4
.L_7:
        /*0030*/ 	.byte	0x04, 0x2f
        /*0032*/ 	.short	(.L_9 - .L_8)
	.align		4
.L_8:
        /*0034*/ 	.word	index@(_Z15writeBackKernelPiPKiS1_iS_i)
        /*0038*/ 	.word	0x0000000d


	//----- nvinfo : EIATTR_FRAME_SIZE
	.align		4
.L_9:
        /*003c*/ 	.byte	0x04, 0x11
        /*003e*/ 	.short	(.L_11 - .L_10)
	.align		4
.L_10:
        /*0040*/ 	.word	index@(_Z15writeBackKernelPiPKiS1_iS_i)
        /*0044*/ 	.word	0x00000000


	//----- nvinfo : EIATTR_MIN_STACK_SIZE
	.align		4
.L_11:
        /*0048*/ 	.byte	0x04, 0x12
        /*004a*/ 	.short	(.L_13 - .L_12)
	.align		4
.L_12:
        /*004c*/ 	.word	index@(_Z15writeBackKernelPiPKiS1_iS_i)
        /*0050*/ 	.word	0x00000000


	//----- nvinfo : EIATTR_MIN_STACK_SIZE
	.align		4
.L_13:
        /*0054*/ 	.byte	0x04, 0x12
        /*0056*/ 	.short	(.L_15 - .L_14)
	.align		4
.L_14:
        /*0058*/ 	.word	index@(_Z23computePrefixSumsKernelPiPKiS1_ii)
        /*005c*/ 	.word	0x00000000


	//----- nvinfo : EIATTR_MIN_STACK_SIZE
	.align		4
.L_15:
        /*0060*/ 	.byte	0x04, 0x12
        /*0062*/ 	.short	(.L_17 - .L_16)
	.align		4
.L_16:
        /*0064*/ 	.word	index@(_Z15countFreqKernelPiPKiS1_S1_iS_ii)
        /*0068*/ 	.word	0x00000000
.L_17:


//--------------------- .nv.compat                --------------------------
	.section	.nv.compat,"",@"SHT_CUDA_COMPAT_INFO"
	.align	4
        /*0000*/ 	.byte	0x02, 0x09, 0x00, 0x00, 0x02, 0x02, 0x01, 0x00, 0x02, 0x05, 0x05, 0x00, 0x03, 0x07, 0x01, 0x01
        /*0010*/ 	.byte	0x02, 0x03, 0x00, 0x00, 0x02, 0x06, 0x01, 0x00, 0x04, 0x0b, 0x08, 0x00, 0x09, 0x00, 0x00, 0x00
        /*0020*/ 	.byte	0x00, 0x00, 0x00, 0x00


//--------------------- .nv.info._Z15writeBackKernelPiPKiS1_iS_i --------------------------
	.section	.nv.info._Z15writeBackKernelPiPKiS1_iS_i,"",@"SHT_CUDA_INFO"
	.sectionflags	@""
	.align	4


	//----- nvinfo : EIATTR_CUDA_API_VERSION
	.align		4
        /*0000*/ 	.byte	0x04, 0x37
        /*0002*/ 	.short	(.L_19 - .L_18)
.L_18:
        /*0004*/ 	.word	0x00000082


	//----- nvinfo : EIATTR_KPARAM_INFO
	.align		4
.L_19:
        /*0008*/ 	.byte	0x04, 0x17
        /*000a*/ 	.short	(.L_21 - .L_20)
.L_20:
        /*000c*/ 	.word	0x00000000
        /*0010*/ 	.short	0x0005
        /*0012*/ 	.short	0x0028
        /*0014*/ 	.byte	0x00, 0xf0, 0x11, 0x00


	//----- nvinfo : EIATTR_KPARAM_INFO
	.align		4
.L_21:
        /*0018*/ 	.byte	0x04, 0x17
        /*001a*/ 	.short	(.L_23 - .L_22)
.L_22:
        /*001c*/ 	.word	0x00000000
        /*0020*/ 	.short	0x0004
        /*0022*/ 	.short	0x0020
        /*0024*/ 	.byte	0x00, 0xf5, 0x21, 0x00


	//----- nvinfo : EIATTR_KPARAM_INFO
	.align		4
.L_23:
        /*0028*/ 	.byte	0x04, 0x17
        /*002a*/ 	.short	(.L_25 - .L_24)
.L_24:
        /*002c*/ 	.word	0x00000000
        /*0030*/ 	.short	0x0003
        /*0032*/ 	.short	0x0018
        /*0034*/ 	.byte	0x00, 0xf0, 0x11, 0x00


	//----- nvinfo : EIATTR_KPARAM_INFO
	.align		4
.L_25:
        /*0038*/ 	.byte	0x04, 0x17
        /*003a*/ 	.short	(.L_27 - .L_26)
.L_26:
        /*003c*/ 	.word	0x00000000
        /*0040*/ 	.short	0x0002
        /*0042*/ 	.short	0x0010
        /*0044*/ 	.byte	0x00, 0xf5, 0x21, 0x00


	//----- nvinfo : EIATTR_KPARAM_INFO
	.align		4
.L_27:
        /*0048*/ 	.byte	0x04, 0x17
        /*004a*/ 	.short	(.L_29 - .L_28)
.L_28:
        /*004c*/ 	.word	0x00000000
        /*0050*/ 	.short	0x0001
        /*0052*/ 	.short	0x0008
        /*0054*/ 	.byte	0x00, 0xf5, 0x21, 0x00


	//----- nvinfo : EIATTR_KPARAM_INFO
	.align		4
.L_29:
        /*0058*/ 	.byte	0x04, 0x17
        /*005a*/ 	.short	(.L_31 - .L_30)
.L_30:
        /*005c*/ 	.word	0x00000000
        /*0060*/ 	.short	0x0000
        /*0062*/ 	.short	0x0000
        /*0064*/ 	.byte	0x00, 0xf5, 0x21, 0x00


	//----- nvinfo : EIATTR_SPARSE_MMA_MASK
	.align		4
.L_31:
        /*0068*/ 	.byte	0x03, 0x50
        /*006a*/ 	.short	0x0000


	//----- nvinfo : EIATTR_MAXREG_COUNT
	.align		4
        /*006c*/ 	.byte	0x03, 0x1b
        /*006e*/ 	.short	0x00ff


	//----- nvinfo : EIATTR_MERCURY_ISA_VERSION
	.align		4
        /*0070*/ 	.byte	0x03, 0x5f
        /*0072*/ 	.short	0x0101


	//----- nvinfo : EIATTR_VRC_CTA_INIT_COUNT
	.align		4
        /*0074*/ 	.byte	0x02, 0x4a
	.zero		1
	.zero		1


	//----- nvinfo : EIATTR_EXIT_INSTR_OFFSETS
	.align		4
        /*0078*/ 	.byte	0x04, 0x1c
        /*007a*/ 	.short	(.L_33 - .L_32)


	//   ....[0]....
.L_32:
        /*007c*/ 	.word	0x00000040


	//   ....[1]....
        /*0080*/ 	.word	0x00000120


	//   ....[2]....
        /*0084*/ 	.word	0x00000220


	//   ....[3]....
        /*0088*/ 	.word	0x000002e0


	//----- nvinfo : EIATTR_CRS_STACK_SIZE
	.align		4
.L_33:
        /*008c*/ 	.byte	0x04, 0x1e
        /*008e*/ 	.short	(.L_35 - .L_34)
.L_34:
        /*0090*/ 	.word	0x00000000


	//----- nvinfo : EIATTR_CBANK_PARAM_SIZE
	.align		4
.L_35:
        /*0094*/ 	.byte	0x03, 0x19
        /*0096*/ 	.short	0x002c


	//----- nvinfo : EIATTR_PARAM_CBANK
	.align		4
        /*0098*/ 	.byte	0x04, 0x0a
        /*009a*/ 	.short	(.L_37 - .L_36)
	.align		4
.L_36:
        /*009c*/ 	.word	index@(.nv.constant0._Z15writeBackKernelPiPKiS1_iS_i)
        /*00a0*/ 	.short	0x0380
        /*00a2*/ 	.short	0x002c


	//----- nvinfo : EIATTR_SW_WAR
	.align		4
.L_37:
        /*00a4*/ 	.byte	0x04, 0x36
        /*00a6*/ 	.short	(.L_39 - .L_38)
.L_38:
        /*00a8*/ 	.word	0x00000008
.L_39:


//--------------------- .nv.info._Z23computePrefixSumsKernelPiPKiS1_ii --------------------------
	.section	.nv.info._Z23computePrefixSumsKernelPiPKiS1_ii,"",@"SHT_CUDA_INFO"
	.sectionflags	@""
	.align	4


	//----- nvinfo : EIATTR_CUDA_API_VERSION
	.align		4
        /*0000*/ 	.byte	0x04, 0x37
        /*0002*/ 	.short	(.L_41 - .L_40)
.L_40:
        /*0004*/ 	.word	0x00000082


	//----- nvinfo : EIATTR_KPARAM_INFO
	.align		4
.L_41:
        /*0008*/ 	.byte	0x04, 0x17
        /*000a*/ 	.short	(.L_43 - .L_42)
.L_42:
        /*000c*/ 	.word	0x00000000
        /*0010*/ 	.short	0x0004
        /*0012*/ 	.short	0x001c
        /*0014*/ 	.byte	0x00, 0xf0, 0x11, 0x00


	//----- nvinfo : EIATTR_KPARAM_INFO
	.align		4
.L_43:
        /*0018*/ 	.byte	0x04, 0x17
        /*001a*/ 	.short	(.L_45 - .L_44)
.L_44:
        /*001c*/ 	.word	0x00000000
        /*0020*/ 	.short	0x0003
        /*0022*/ 	.short	0x0018
        /*0024*/ 	.byte	0x00, 0xf0, 0x11, 0x00


	//----- nvinfo : EIATTR_KPARAM_INFO
	.align		4
.L_45:
        /*0028*/ 	.byte	0x04, 0x17
        /*002a*/ 	.short	(.L_47 - .L_46)
.L_46:
        /*002c*/ 	.word	0x00000000
        /*0030*/ 	.short	0x0002
        /*0032*/ 	.short	0x0010
        /*0034*/ 	.byte	0x00, 0xf5, 0x21, 0x00


	//----- nvinfo : EIATTR_KPARAM_INFO
	.align		4
.L_47:
        /*0038*/ 	.byte	0x04, 0x17
        /*003a*/ 	.short	(.L_49 - .L_48)
.L_48:
        /*003c*/ 	.word	0x00000000
        /*0040*/ 	.short	0x0001
        /*0042*/ 	.short	0x0008
        /*0044*/ 	.byte	0x00, 0xf5, 0x21, 0x00


	//----- nvinfo : EIATTR_KPARAM_INFO
	.align		4
.L_49:
        /*0048*/ 	.byte	0x04, 0x17
        /*004a*/ 	.short	(.L_51 - .L_50)
.L_50:
        /*004c*/ 	.word	0x00000000
        /*0050*/ 	.short	0x0000
        /*0052*/ 	.short	0x0000
        /*0054*/ 	.byte	0x00, 0xf5, 0x21, 0x00


	//----- nvinfo : EIATTR_SPARSE_MMA_MASK
	.align		4
.L_51:
        /*0058*/ 	.byte	0x03, 0x50
        /*005a*/ 	.short	0x0000


	//----- nvinfo : EIATTR_MAXREG_COUNT
	.align		4
        /*005c*/ 	.byte	0x03, 0x1b
        /*005e*/ 	.short	0x00ff


	//----- nvinfo : EIATTR_NUM_BARRIERS
	.align		4
        /*0060*/ 	.byte	0x02, 0x4c
        /*0062*/ 	.byte	0x01
	.zero		1


	//----- nvinfo : EIATTR_MERCURY_ISA_VERSION
	.align		4
        /*0064*/ 	.byte	0x03, 0x5f
        /*0066*/ 	.short	0x0101


	//----- nvinfo : EIATTR_VRC_CTA_INIT_COUNT
	.align		4
        /*0068*/ 	.byte	0x02, 0x4a
	.zero		1
	.zero		1


	//----- nvinfo : EIATTR_EXIT_INSTR_OFFSETS
	.align		4
        /*006c*/ 	.byte	0x04, 0x1c
        /*006e*/ 	.short	(.L_53 - .L_52)


	//   ....[0]....
.L_52:
        /*0070*/ 	.word	0x00000040


	//   ....[1]....
        /*0074*/ 	.word	0x00000100


	//   ....[2]....
        /*0078*/ 	.word	0x00000510


	//   ....[3]....
        /*007c*/ 	.word	0x00000760


	//----- nvinfo : EIATTR_CRS_STACK_SIZE
	.align		4
.L_53:
        /*0080*/ 	.byte	0x04, 0x1e
        /*0082*/ 	.short	(.L_55 - .L_54)
.L_54:
        /*0084*/ 	.word	0x00000000


	//----- nvinfo : EIATTR_CBANK_PARAM_SIZE
	.align		4
.L_55:
        /*0088*/ 	.byte	0x03, 0x19
        /*008a*/ 	.short	0x0020


	//----- nvinfo : EIATTR_PARAM_CBANK
	.align		4
        /*008c*/ 	.byte	0x04, 0x0a
        /*008e*/ 	.short	(.L_57 - .L_56)
	.align		4
.L_56:
        /*0090*/ 	.word	index@(.nv.constant0._Z23computePrefixSumsKernelPiPKiS1_ii)
        /*0094*/ 	.short	0x0380
        /*0096*/ 	.short	0x0020


	//----- nvinfo : EIATTR_SW_WAR
	.align		4
.L_57:
        /*0098*/ 	.byte	0x04, 0x36
        /*009a*/ 	.short	(.L_59 - .L_58)
.L_58:
        /*009c*/ 	.word	0x00000008
.L_59:


//--------------------- .nv.info._Z15countFreqKernelPiPKiS1_S1_iS_ii --------------------------
	.section	.nv.info._Z15countFreqKernelPiPKiS1_S1_iS_ii,"",@"SHT_CUDA_INFO"
	.sectionflags	@""
	.align	4


	//----- nvinfo : EIATTR_CUDA_API_VERSION
	.align		4
        /*0000*/ 	.byte	0x04, 0x37
        /*0002*/ 	.short	(.L_61 - .L_60)
.L_60:
        /*0004*/ 	.word	0x00000082


	//----- nvinfo : EIATTR_KPARAM_INFO
	.align		4
.L_61:
        /*0008*/ 	.byte	0x04, 0x17
        /*000a*/ 	.short	(.L_63 - .L_62)
.L_62:
        /*000c*/ 	.word	0x00000000
        /*0010*/ 	.short	0x0007
        /*0012*/ 	.short	0x0034
        /*0014*/ 	.byte	0x00, 0xf0, 0x11, 0x00


	//----- nvinfo : EIATTR_KPARAM_INFO
	.align		4
.L_63:
        /*0018*/ 	.byte	0x04, 0x17
        /*001a*/ 	.short	(.L_65 - .L_64)
.L_64:
        /*001c*/ 	.word	0x00000000
        /*0020*/ 	.short	0x0006
        /*0022*/ 	.short	0x0030
        /*0024*/ 	.byte	0x00, 0xf0, 0x11, 0x00


	//----- nvinfo : EIATTR_KPARAM_INFO
	.align		4
.L_65:
        /*0028*/ 	.byte	0x04, 0x17
        /*002a*/ 	.short	(.L_67 - .L_66)
.L_66:
        /*002c*/ 	.word	0x00000000
        /*0030*/ 	.short	0x0005
        /*0032*/ 	.short	0x0028
        /*0034*/ 	.byte	0x00, 0xf5, 0x21, 0x00


	//----- nvinfo : EIATTR_KPARAM_INFO
	.align		4
.L_67:
        /*0038*/ 	.byte	0x04, 0x17
        /*003a*/ 	.short	(.L_69 - .L_68)
.L_68:
        /*003c*/ 	.word	0x00000000
        /*0040*/ 	.short	0x0004
        /*0042*/ 	.short	0x0020
        /*0044*/ 	.byte	0x00, 0xf0, 0x11, 0x00


	//----- nvinfo : EIATTR_KPARAM_INFO
	.align		4
.L_69:
        /*0048*/ 	.byte	0x04, 0x17
        /*004a*/ 	.short	(.L_71 - .L_70)
.L_70:
        /*004c*/ 	.word	0x00000000
        /*0050*/ 	.short	0x0003
        /*0052*/ 	.short	0x0018
        /*0054*/ 	.byte	0x00, 0xf5, 0x21, 0x00


	//----- nvinfo : EIATTR_KPARAM_INFO
	.align		4
.L_71:
        /*0058*/ 	.byte	0x04, 0x17
        /*005a*/ 	.short	(.L_73 - .L_72)
.L_72:
        /*005c*/ 	.word	0x00000000
        /*0060*/ 	.short	0x0002
        /*0062*/ 	.short	0x0010
        /*0064*/ 	.byte	0x00, 0xf5, 0x21, 0x00


	//----- nvinfo : EIATTR_KPARAM_INFO
	.align		4
.L_73:
        /*0068*/ 	.byte	0x04, 0x17
        /*006a*/ 	.short	(.L_75 - .L_74)
.L_74:
        /*006c*/ 	.word	0x00000000
        /*0070*/ 	.short	0x0001
        /*0072*/ 	.short	0x0008
        /*0074*/ 	.byte	0x00, 0xf5, 0x21, 0x00


	//----- nvinfo : EIATTR_KPARAM_INFO
	.align		4
.L_75:
        /*0078*/ 	.byte	0x04, 0x17
        /*007a*/ 	.short	(.L_77 - .L_76)
.L_76:
        /*007c*/ 	.word	0x00000000
        /*0080*/ 	.short	0x0000
        /*0082*/ 	.short	0x0000
        /*0084*/ 	.byte	0x00, 0xf5, 0x21, 0x00


	//----- nvinfo : EIATTR_SPARSE_MMA_MASK
	.align		4
.L_77:
        /*0088*/ 	.byte	0x03, 0x50
        /*008a*/ 	.short	0x0000


	//----- nvinfo : EIATTR_MAXREG_COUNT
	.align		4
        /*008c*/ 	.byte	0x03, 0x1b
        /*008e*/ 	.short	0x00ff


	//----- nvinfo : EIATTR_MERCURY_ISA_VERSION
	.align		4
        /*0090*/ 	.byte	0x03, 0x5f
        /*0092*/ 	.short	0x0101


	//----- nvinfo : EIATTR_VRC_CTA_INIT_COUNT
	.align		4
        /*0094*/ 	.byte	0x02, 0x4a
	.zero		1
	.zero		1


	//----- nvinfo : EIATTR_EXIT_INSTR_OFFSETS
	.align		4
        /*0098*/ 	.byte	0x04, 0x1c
        /*009a*/ 	.short	(.L_79 - .L_78)


	//   ....[0]....
.L_78:
        /*009c*/ 	.word	0x00000030


	//   ....[1]....
        /*00a0*/ 	.word	0x00000120


	//   ....[2]....
        /*00a4*/ 	.word	0x00000210


	//   ....[3]....
        /*00a8*/ 	.word	0x000003b0


	//----- nvinfo : EIATTR_CRS_STACK_SIZE
	.align		4
.L_79:
        /*00ac*/ 	.byte	0x04, 0x1e
        /*00ae*/ 	.short	(.L_81 - .L_80)
.L_80:
        /*00b0*/ 	.word	0x00000000


	//----- nvinfo : EIATTR_CBANK_PARAM_SIZE
	.align		4
.L_81:
        /*00b4*/ 	.byte	0x03, 0x19
        /*00b6*/ 	.short	0x0038


	//----- nvinfo : EIATTR_PARAM_CBANK
	.align		4
        /*00b8*/ 	.byte	0x04, 0x0a
        /*00ba*/ 	.short	(.L_83 - .L_82)
	.align		4
.L_82:
        /*00bc*/ 	.word	index@(.nv.constant0._Z15countFreqKernelPiPKiS1_S1_iS_ii)
        /*00c0*/ 	.short	0x0380
        /*00c2*/ 	.short	0x0038


	//----- nvinfo : EIATTR_SW_WAR
	.align		4
.L_83:
        /*00c4*/ 	.byte	0x04, 0x36
        /*00c6*/ 	.short	(.L_85 - .L_84)
.L_84:
        /*00c8*/ 	.word	0x00000008
.L_85:


//--------------------- .nv.callgraph             --------------------------
	.section	.nv.callgraph,"",@"SHT_CUDA_CALLGRAPH"
	.align	4
	.sectionentsize	8
	.align		4
        /*0000*/ 	.word	0x00000000
	.align		4
        /*0004*/ 	.word	0xffffffff
	.align		4
        /*0008*/ 	.word	0x00000000
	.align		4
        /*000c*/ 	.word	0xfffffffe
	.align		4
        /*0010*/ 	.word	0x00000000
	.align		4
        /*0014*/ 	.word	0xfffffffd
	.align		4
        /*0018*/ 	.word	0x00000000
	.align		4
        /*001c*/ 	.word	0xfffffffc


//--------------------- .text._Z15writeBackKernelPiPKiS1_iS_i --------------------------
	.section	.text._Z15writeBackKernelPiPKiS1_iS_i,"ax",@progbits
	.align	128
        .global         _Z15writeBackKernelPiPKiS1_iS_i
        .type           _Z15writeBackKernelPiPKiS1_iS_i,@function
        .size           _Z15writeBackKernelPiPKiS1_iS_i,(.L_x_29 - _Z15writeBackKernelPiPKiS1_iS_i)
        .other          _Z15writeBackKernelPiPKiS1_iS_i,@"STO_CUDA_ENTRY STV_DEFAULT"
_Z15writeBackKernelPiPKiS1_iS_i:
.text._Z15writeBackKernelPiPKiS1_iS_i:
[----:B------:R-:W-:Y:S01]  /*0000*/  LDC R1, c[0x0][0x37c] ;  /* 0x0000df00ff017b82 */ /* 0x000fe20000000800 */
[----:B------:R-:W0:Y:S01]  /*0010*/  S2R R7, SR_CTAID.Y ;  /* 0x0000000000077919 */ /* 0x000e220000002600 */
[----:B------:R-:W0:Y:S02]  /*0020*/  LDCU UR4, c[0x0][0x398] ;  /* 0x00007300ff0477ac */ /* 0x000e240008000800 */
[----:B0-----:R-:W-:-:S13]  /*0030*/  ISETP.GE.AND P0, PT, R7, UR4, PT ;  /* 0x0000000407007c0c */ /* 0x001fda000bf06270 */
[----:B------:R-:W-:Y:S05]  /*0040*/  @P0 EXIT ;  /* 0x000000000000094d */ /* 0x000fea0003800000 */
[----:B------:R-:W0:Y:S01]  /*0050*/  LDC.64 R2, c[0x0][0x388] ;  /* 0x0000e200ff027b82 */ /* 0x000e220000000a00 */
[----:B------:R-:W1:Y:S01]  /*0060*/  LDCU.64 UR4, c[0x0][0x358] ;  /* 0x00006b00ff0477ac */ /* 0x000e620008000a00 */
[----:B------:R-:W2:Y:S01]  /*0070*/  S2R R9, SR_TID.X ;  /* 0x0000000000097919 */ /* 0x000ea20000002100 */
[----:B------:R-:W3:Y:S05]  /*0080*/  LDCU UR7, c[0x0][0x3a8] ;  /* 0x00007500ff0777ac */ /* 0x000eea0008000800 */
[----:B------:R-:W2:Y:S08]  /*0090*/  S2UR UR6, SR_CTAID.X ;  /* 0x00000000000679c3 */ /* 0x000eb00000002500 */
[----:B------:R-:W2:Y:S01]  /*00a0*/  LDC R8, c[0x0][0x360] ;  /* 0x0000d800ff087b82 */ /* 0x000ea20000000800 */
[----:B0-----:R-:W-:-:S07]  /*00b0*/  IMAD.WIDE.U32 R2, R7, 0x4, R2 ;  /* 0x0000000407027825 */ /* 0x001fce00078e0002 */
[----:B------:R-:W0:Y:S01]  /*00c0*/  LDC.64 R4, c[0x0][0x390] ;  /* 0x0000e400ff047b82 */ /* 0x000e220000000a00 */
[----:B-1----:R-:W4:Y:S01]  /*00d0*/  LDG.E R3, desc[UR4][R2.64] ;  /* 0x0000000402037981 */ /* 0x002f22000c1e1900 */
[C---:B---3--:R-:W-:Y:S02]  /*00e0*/  IMAD R6, R7.reuse, UR7, RZ ;  /* 0x0000000707067c24 */ /* 0x048fe4000f8e02ff */
[----:B--2---:R-:W-:Y:S02]  /*00f0*/  IMAD R8, R8, UR6, R9 ;  /* 0x0000000608087c24 */ /* 0x004fe4000f8e0209 */
[----:B0-----:R-:W-:-:S03]  /*0100*/  IMAD.WIDE.U32 R4, R7, 0x4, R4 ;  /* 0x0000000407047825 */ /* 0x001fc600078e0004 */
[----:B----4-:R-:W-:-:S13]  /*0110*/  ISETP.GT.AND P0, PT, R8, R3, PT ;  /* 0x000000030800720c */ /* 0x010fda0003f04270 */
[----:B------:R-:W-:Y:S05]  /*0120*/  @P0 EXIT ;  /* 0x000000000000094d */ /* 0x000fea0003800000 */
[----:B------:R-:W2:Y:S01]  /*0130*/  LDG.E R0, desc[UR4][R4.64+0x4] ;  /* 0x0000040404007981 */ /* 0x000ea2000c1e1900 */
[----:B------:R-:W0:Y:S03]  /*0140*/  LDCU.64 UR6, c[0x0][0x3a0] ;  /* 0x00007400ff0677ac */ /* 0x000e260008000a00 */
[----:B------:R1:W2:Y:S01]  /*0150*/  LDG.E R7, desc[UR4][R4.64] ;  /* 0x0000000404077981 */ /* 0x0002a2000c1e1900 */
[----:B------:R-:W-:Y:S02]  /*0160*/  SHF.R.S32.HI R9, RZ, 0x1f, R8 ;  /* 0x0000001fff097819 */ /* 0x000fe40000011408 */
[----:B------:R-:W-:-:S04]  /*0170*/  IADD3 R10, P0, PT, R6, R8, RZ ;  /* 0x00000008060a7210 */ /* 0x000fc80007f1e0ff */
[----:B------:R-:W-:Y:S02]  /*0180*/  LEA.HI.X.SX32 R9, R6, R9, 0x1, P0 ;  /* 0x0000000906097211 */ /* 0x000fe400000f0eff */
[----:B------:R-:W-:Y:S02]  /*0190*/  ISETP.NE.AND P0, PT, R8, R3, PT ;  /* 0x000000030800720c */ /* 0x000fe40003f05270 */
[----:B0-----:R-:W-:-:S04]  /*01a0*/  LEA R2, P1, R10, UR6, 0x2 ;  /* 0x000000060a027c11 */ /* 0x001fc8000f8210ff */
[----:B------:R-:W-:-:S05]  /*01b0*/  LEA.HI.X R3, R10, UR7, R9, 0x2, P1 ;  /* 0x000000070a037c11 */ /* 0x000fca00088f1409 */
[----:B------:R-:W3:Y:S01]  /*01c0*/  LDG.E R6, desc[UR4][R2.64] ;  /* 0x0000000402067981 */ /* 0x000ee2000c1e1900 */
[----:B-1----:R-:W3:Y:S01]  /*01d0*/  S2R R5, SR_TID.Y ;  /* 0x0000000000057919 */ /* 0x002ee20000002200 */
[----:B--2---:R-:W-:-:S06]  /*01e0*/  IMAD.IADD R0, R0, 0x1, -R7 ;  /* 0x0000000100007824 */ /* 0x004fcc00078e0a07 */
[----:B------:R-:W2:Y:S01]  /*01f0*/  @P0 LDG.E R0, desc[UR4][R2.64+0x4] ;  /* 0x0000040402000981 */ /* 0x000ea2000c1e1900 */
[----:B---3--:R-:W-:-:S05]  /*0200*/  IMAD.IADD R5, R6, 0x1, R5 ;  /* 0x0000000106057824 */ /* 0x008fca00078e0205 */
[----:B--2---:R-:W-:-:S13]  /*0210*/  ISETP.GE.AND P0, PT, R5, R0, PT ;  /* 0x000000000500720c */ /* 0x004fda0003f06270 */
[----:B------:R-:W-:Y:S05]  /*0220*/  @P0 EXIT ;  /* 0x000000000000094d */ /* 0x000fea0003800000 */
[----:B------:R-:W0:Y:S01]  /*0230*/  LDCU UR6, c[0x0][0x364] ;  /* 0x00006c80ff0677ac */ /* 0x000e220008000800 */
[----:B------:R-:W1:Y:S02]  /*0240*/  LDCU.64 UR8, c[0x0][0x380] ;  /* 0x00007000ff0877ac */ /* 0x000e640008000a00 */
.L_x_0:
[----:B--2---:R-:W-:Y:S02]  /*0250*/  SHF.R.S32.HI R2, RZ, 0x1f, R5 ;  /* 0x0000001fff027819 */ /* 0x004fe40000011405 */
[----:B------:R-:W-:Y:S01]  /*0260*/  IADD3 R3, P0, PT, R7, R5, RZ ;  /* 0x0000000507037210 */ /* 0x000fe20007f1e0ff */
[----:B0-----:R-:W-:-:S03]  /*0270*/  VIADD R5, R5, UR6 ;  /* 0x0000000605057c36 */ /* 0x001fc60008000000 */
[----:B------:R-:W-:Y:S02]  /*0280*/  LEA.HI.X.SX32 R4, R7, R2, 0x1, P0 ;  /* 0x0000000207047211 */ /* 0x000fe400000f0eff */
[----:B-1----:R-:W-:-:S04]  /*0290*/  LEA R2, P0, R3, UR8, 0x2 ;  /* 0x0000000803027c11 */ /* 0x002fc8000f8010ff */
[----:B------:R-:W-:Y:S02]  /*02a0*/  LEA.HI.X R3, R3, UR9, R4, 0x2, P0 ;  /* 0x0000000903037c11 */ /* 0x000fe400080f1404 */
[----:B------:R-:W-:-:S03]  /*02b0*/  ISETP.GE.AND P0, PT, R5, R0, PT ;  /* 0x000000000500720c */ /* 0x000fc60003f06270 */
[----:B------:R2:W-:Y:S10]  /*02c0*/  STG.E desc[UR4][R2.64], R8 ;  /* 0x0000000802007986 */ /* 0x0005f4000c101904 */
[----:B------:R-:W-:Y:S05]  /*02d0*/  @!P0 BRA `(.L_x_0) ;  /* 0xfffffffc00dc8947 */ /* 0x000fea000383ffff */
[----:B------:R-:W-:Y:S05]  /*02e0*/  EXIT ;  /* 0x000000000000794d */ /* 0x000fea0003800000 */
.L_x_1:
[----:B------:R-:W-:-:S00]  /*02f0*/  BRA `(.L_x_1) ;  /* 0xfffffffc00fc7947 */ /* 0x000fc0000383ffff */
[----:B------:R-:W-:-:S00]  /*0300*/  NOP ;  /* 0x0000000000007918 */ /* 0x000fc00000000000 */
[----:B------:R-:W-:-:S00]  /*0310*/  NOP ;  /* 0x0000000000007918 */ /* 0x000fc00000000000 */
[----:B------:R-:W-:-:S00]  /*0320*/  NOP ;  /* 0x0000000000007918 */ /* 0x000fc00000000000 */
[----:B------:R-:W-:-:S00]  /*0330*/  NOP ;  /* 0x0000000000007918 */ /* 0x000fc00000000000 */
[----:B------:R-:W-:-:S00]  /*0340*/  NOP ;  /* 0x0000000000007918 */ /* 0x000fc00000000000 */
[----:B------:R-:W-:-:S00]  /*0350*/  NOP ;  /* 0x0000000000007918 */ /* 0x000fc00000000000 */
[----:B------:R-:W-:-:S00]  /*0360*/  NOP ;  /* 0x0000000000007918 */ /* 0x000fc00000000000 */
[----:B------:R-:W-:-:S00]  /*0370*/  NOP ;  /* 0x0000000000007918 */ /* 0x000fc00000000000 */
.L_x_29:


//--------------------- .text._Z23computePrefixSumsKernelPiPKiS1_ii --------------------------
	.section	.text._Z23computePrefixSumsKernelPiPKiS1_ii,"ax",@progbits
	.align	128
        .global         _Z23computePrefixSumsKernelPiPKiS1_ii
        .type           _Z23computePrefixSumsKernelPiPKiS1_ii,@function
        .size           _Z23computePrefixSumsKernelPiPKiS1_ii,(.L_x_30 - _Z23computePrefixSumsKernelPiPKiS1_ii)
        .other          _Z23computePrefixSumsKernelPiPKiS1_ii,@"STO_CUDA_ENTRY STV_DEFAULT"
_Z23computePrefixSumsKernelPiPKiS1_ii:
.text._Z23computePrefixSumsKernelPiPKiS1_ii:
[----:B------:R-:W-:Y:S01]  /*0000*/  LDC R1, c[0x0][0x37c] ;  /* 0x0000df00ff017b82 */ /* 0x000fe20000000800 */
[----:B------:R-:W0:Y:S01]  /*0010*/  S2R R7, SR_CTAID.X ;  /* 0x0000000000077919 */ /* 0x000e220000002500 */
[----:B------:R-:W0:Y:S02]  /*0020*/  LDCU UR4, c[0x0][0x398] ;  /* 0x00007300ff0477ac */ /* 0x000e240008000800 */
[----:B0-----:R-:W-:-:S13]  /*0030*/  ISETP.GE.AND P0, PT, R7, UR4, PT ;  /* 0x0000000407007c0c */ /* 0x001fda000bf06270 */
[----:B------:R-:W-:Y:S05]  /*0040*/  @P0 EXIT ;  /* 0x000000000000094d */ /* 0x000fea0003800000 */
[----:B------:R-:W0:Y:S01]  /*0050*/  LDC.64 R2, c[0x0][0x388] ;  /* 0x0000e200ff027b82 */ /* 0x000e220000000a00 */
[----:B------:R-:W1:Y:S01]  /*0060*/  LDCU.64 UR6, c[0x0][0x358] ;  /* 0x00006b00ff0677ac */ /* 0x000e620008000a00 */
[----:B0-----:R-:W-:-:S05]  /*0070*/  IMAD.WIDE.U32 R2, R7, 0x4, R2 ;  /* 0x0000000407027825 */ /* 0x001fca00078e0002 */
[----:B-1----:R0:W5:Y:S01]  /*0080*/  LDG.E R4, desc[UR6][R2.64] ;  /* 0x0000000602047981 */ /* 0x002162000c1e1900 */
[----:B------:R-:W-:-:S05]  /*0090*/  UMOV UR4, 0x1 ;  /* 0x0000000100047882 */ /* 0x000fca0000000000 */
.L_x_2:
[----:B-----5:R-:W-:Y:S01]  /*00a0*/  ISETP.LT.AND P0, PT, R4, UR4, PT ;  /* 0x0000000404007c0c */ /* 0x020fe2000bf01270 */
[----:B------:R-:W-:Y:S01]  /*00b0*/  IMAD.U32 R5, RZ, RZ, UR4 ;  /* 0x00000004ff057e24 */ /* 0x000fe2000f8e00ff */
[----:B------:R-:W-:-:S11]  /*00c0*/  USHF.L.U32 UR4, UR4, 0x1, URZ ;  /* 0x0000000104047899 */ /* 0x000fd600080006ff */
[----:B------:R-:W-:Y:S05]  /*00d0*/  @!P0 BRA `(.L_x_2) ;  /* 0xfffffffc00f08947 */ /* 0x000fea000383ffff */
[----:B------:R-:W1:Y:S02]  /*00e0*/  LDCU UR4, c[0x0][0x39c] ;  /* 0x00007380ff0477ac */ /* 0x000e640008000800 */
[----:B-1----:R-:W-:-:S13]  /*00f0*/  ISETP.GT.AND P0, PT, R5, UR4, PT ;  /* 0x0000000405007c0c */ /* 0x002fda000bf04270 */
[----:B------:R-:W-:Y:S05]  /*0100*/  @P0 EXIT ;  /* 0x000000000000094d */ /* 0x000fea0003800000 */
[----:B------:R-:W1:Y:S01]  /*0110*/  S2R R0, SR_TID.X ;  /* 0x0000000000007919 */ /* 0x000e620000002100 */
[----:B0-----:R-:W0:Y:S01]  /*0120*/  LDC.64 R2, c[0x0][0x380] ;  /* 0x0000e000ff027b82 */ /* 0x001e220000000a00 */
[----:B------:R-:W-:Y:S01]  /*0130*/  IMAD R7, R7, UR4, RZ ;  /* 0x0000000407077c24 */ /* 0x000fe2000f8e02ff */
[----:B------:R-:W-:Y:S03]  /*0140*/  BSSY.RECONVERGENT B0, `(.L_x_3) ;  /* 0x0000011000007945 */ /* 0x000fe60003800200 */
[----:B0-----:R-:W-:Y:S01]  /*0150*/  IMAD.WIDE R2, R7, 0x4, R2 ;  /* 0x0000000407027825 */ /* 0x001fe200078e0202 */
[----:B-1----:R-:W-:-:S13]  /*0160*/  ISETP.GE.AND P0, PT, R0, R5, PT ;  /* 0x000000050000720c */ /* 0x002fda0003f06270 */
[----:B------:R-:W-:Y:S05]  /*0170*/  @P0 BRA `(.L_x_4) ;  /* 0x0000000000340947 */ /* 0x000fea0003800000 */
[----:B------:R-:W0:Y:S01]  /*0180*/  LDC R8, c[0x0][0x360] ;  /* 0x0000d800ff087b82 */ /* 0x000e220000000800 */
[----:B------:R-:W-:-:S07]  /*0190*/  IMAD.MOV.U32 R9, RZ, RZ, R0 ;  /* 0x000000ffff097224 */ /* 0x000fce00078e0000 */
.L_x_7:
[C---:B------:R-:W-:Y:S01]  /*01a0*/  ISETP.GT.AND P0, PT, R9.reuse, R4, PT ;  /* 0x000000040900720c */ /* 0x040fe20003f04270 */
[----:B------:R-:W-:Y:S01]  /*01b0*/  BSSY.RECONVERGENT B1, `(.L_x_5) ;  /* 0x0000005000017945 */ /* 0x000fe20003800200 */
[----:B------:R-:W-:Y:S02]  /*01c0*/  IMAD.MOV.U32 R11, RZ, RZ, RZ ;  /* 0x000000ffff0b7224 */ /* 0x000fe400078e00ff */
[----:B-1----:R-:W-:-:S09]  /*01d0*/  IMAD.WIDE R6, R9, 0x4, R2 ;  /* 0x0000000409067825 */ /* 0x002fd200078e0202 */
[----:B------:R-:W-:Y:S05]  /*01e0*/  @P0 BRA `(.L_x_6) ;  /* 0x0000000000040947 */ /* 0x000fea0003800000 */
[----:B------:R1:W5:Y:S02]  /*01f0*/  LDG.E R11, desc[UR6][R6.64] ;  /* 0x00000006060b7981 */ /* 0x000364000c1e1900 */
.L_x_6:
[----:B------:R-:W-:Y:S05]  /*0200*/  BSYNC.RECONVERGENT B1 ;  /* 0x0000000000017941 */ /* 0x000fea0003800200 */
.L_x_5:
[----:B-----5:R2:W-:Y:S01]  /*0210*/  STG.E desc[UR6][R6.64], R11 ;  /* 0x0000000b06007986 */ /* 0x0205e2000c101906 */
[----:B0-----:R-:W-:-:S05]  /*0220*/  IMAD.IADD R9, R8, 0x1, R9 ;  /* 0x0000000108097824 */ /* 0x001fca00078e0209 */
[----:B------:R-:W-:-:S13]  /*0230*/  ISETP.GE.AND P0, PT, R9, R5, PT ;  /* 0x000000050900720c */ /* 0x000fda0003f06270 */
[----:B--2---:R-:W-:Y:S05]  /*0240*/  @!P0 BRA `(.L_x_7) ;  /* 0xfffffffc00d48947 */ /* 0x004fea000383ffff */
.L_x_4:
[----:B------:R-:W-:Y:S05]  /*0250*/  BSYNC.RECONVERGENT B0 ;  /* 0x0000000000007941 */ /* 0x000fea0003800200 */
.L_x_3:
[----:B------:R-:W-:Y:S01]  /*0260*/  BAR.SYNC.DEFER_BLOCKING 0x0 ;  /* 0x0000000000007b1d */ /* 0x000fe20000010000 */
[----:B------:R-:W-:-:S13]  /*0270*/  ISETP.GE.AND P0, PT, R5, 0x2, PT ;  /* 0x000000020500780c */ /* 0x000fda0003f06270 */
[----:B------:R-:W-:Y:S05]  /*0280*/  @!P0 BRA `(.L_x_8) ;  /* 0x00000000008c8947 */ /* 0x000fea0003800000 */
[----:B------:R-:W-:Y:S01]  /*0290*/  IMAD.MOV.U32 R4, RZ, RZ, 0x1 ;  /* 0x00000001ff047424 */ /* 0x000fe200078e00ff */
[----:B------:R-:W0:Y:S06]  /*02a0*/  LDCU UR4, c[0x0][0x360] ;  /* 0x00006c00ff0477ac */ /* 0x000e2c0008000800 */
.L_x_14:
[----:B------:R-:W-:Y:S01]  /*02b0*/  IMAD.SHL.U32 R12, R4, 0x2, RZ ;  /* 0x00000002040c7824 */ /* 0x000fe200078e00ff */
[----:B------:R-:W-:Y:S03]  /*02c0*/  BSSY.RECONVERGENT B0, `(.L_x_9) ;  /* 0x000001b000007945 */ /* 0x000fe60003800200 */
[----:B-1----:R-:W-:-:S05]  /*02d0*/  VIADD R6, R12, 0xffffffff ;  /* 0xffffffff0c067836 */ /* 0x002fca0000000000 */
[----:B------:R-:W-:-:S06]  /*02e0*/  LOP3.LUT R6, R12, R6, RZ, 0xc, !PT ;  /* 0x000000060c067212 */ /* 0x000fcc00078e0cff */
[----:B------:R-:W1:Y:S02]  /*02f0*/  POPC R6, R6 ;  /* 0x0000000600067309 */ /* 0x000e640000000000 */
[----:B-1----:R-:W-:-:S04]  /*0300*/  SHF.R.U32.HI R14, RZ, R6, R5 ;  /* 0x00000006ff0e7219 */ /* 0x002fc80000011605 */
[----:B------:R-:W-:-:S13]  /*0310*/  ISETP.GE.U32.AND P0, PT, R0, R14, PT ;  /* 0x0000000e0000720c */ /* 0x000fda0003f06070 */
[----:B------:R-:W-:Y:S05]  /*0320*/  @P0 BRA `(.L_x_10) ;  /* 0x0000000000500947 */ /* 0x000fea0003800000 */
[----:B------:R-:W-:Y:S01]  /*0330*/  SHF.R.S32.HI R15, RZ, 0x1f, R4 ;  /* 0x0000001fff0f7819 */ /* 0x000fe20000011404 */
[----:B------:R-:W-:-:S07]  /*0340*/  IMAD.MOV.U32 R11, RZ, RZ, R0 ;  /* 0x000000ffff0b7224 */ /* 0x000fce00078e0000 */
.L_x_13:
[C---:B0-----:R-:W-:Y:S01]  /*0350*/  IMAD R6, R11.reuse, R4, R4 ;  /* 0x000000040b067224 */ /* 0x041fe200078e0204 */
[----:B------:R-:W-:Y:S01]  /*0360*/  BSSY.RECONVERGENT B1, `(.L_x_11) ;  /* 0x000000f000017945 */ /* 0x000fe20003800200 */
[----:B0-----:R-:W-:Y:S02]  /*0370*/  VIADD R11, R11, UR4 ;  /* 0x000000040b0b7c36 */ /* 0x001fe40008000000 */
[----:B------:R-:W-:-:S03]  /*0380*/  IMAD.SHL.U32 R6, R6, 0x2, RZ ;  /* 0x0000000206067824 */ /* 0x000fc600078e00ff */
[----:B------:R-:W-:Y:S02]  /*0390*/  ISETP.GE.AND P0, PT, R11, R14, PT ;  /* 0x0000000e0b00720c */ /* 0x000fe40003f06270 */
[----:B------:R-:W-:-:S13]  /*03a0*/  ISETP.GT.AND P1, PT, R6, R5, PT ;  /* 0x000000050600720c */ /* 0x000fda0003f24270 */
[----:B------:R-:W-:Y:S05]  /*03b0*/  @P1 BRA `(.L_x_12) ;  /* 0x0000000000241947 */ /* 0x000fea0003800000 */
[----:B------:R-:W-:-:S04]  /*03c0*/  IADD3 R9, P1, PT, R6, -R4, RZ ;  /* 0x8000000406097210 */ /* 0x000fc80007f3e0ff */
[C---:B------:R-:W-:Y:S01]  /*03d0*/  LEA.HI.X.SX32 R10, R6.reuse, ~R15, 0x1, P1 ;  /* 0x8000000f060a7211 */ /* 0x040fe200008f0eff */
[----:B------:R-:W-:Y:S01]  /*03e0*/  IMAD.WIDE R6, R6, 0x4, R2 ;  /* 0x0000000406067825 */ /* 0x000fe200078e0202 */
[----:B------:R-:W-:-:S04]  /*03f0*/  LEA R8, P1, R9, R2, 0x2 ;  /* 0x0000000209087211 */ /* 0x000fc800078210ff */
[----:B------:R-:W-:Y:S01]  /*0400*/  LEA.HI.X R9, R9, R3, R10, 0x2, P1 ;  /* 0x0000000309097211 */ /* 0x000fe200008f140a */
[----:B------:R-:W2:Y:S04]  /*0410*/  LDG.E R13, desc[UR6][R6.64+-0x4] ;  /* 0xfffffc06060d7981 */ /* 0x000ea8000c1e1900 */
[----:B------:R-:W2:Y:S02]  /*0420*/  LDG.E R8, desc[UR6][R8.64+-0x4] ;  /* 0xfffffc0608087981 */ /* 0x000ea4000c1e1900 */
[----:B--2---:R-:W-:-:S05]  /*0430*/  IMAD.IADD R13, R8, 0x1, R13 ;  /* 0x00000001080d7824 */ /* 0x004fca00078e020d */
[----:B------:R0:W-:Y:S02]  /*0440*/  STG.E desc[UR6][R6.64+-0x4], R13 ;  /* 0xfffffc0d06007986 */ /* 0x0001e4000c101906 */
.L_x_12:
[----:B------:R-:W-:Y:S05]  /*0450*/  BSYNC.RECONVERGENT B1 ;  /* 0x0000000000017941 */ /* 0x000fea0003800200 */
.L_x_11:
[----:B------:R-:W-:Y:S05]  /*0460*/  @!P0 BRA `(.L_x_13) ;  /* 0xfffffffc00b88947 */ /* 0x000fea000383ffff */
.L_x_10:
[----:B0-----:R-:W-:Y:S05]  /*0470*/  BSYNC.RECONVERGENT B0 ;  /* 0x0000000000007941 */ /* 0x001fea0003800200 */
.L_x_9:
[----:B------:R-:W-:Y:S01]  /*0480*/  BAR.SYNC.DEFER_BLOCKING 0x0 ;  /* 0x0000000000007b1d */ /* 0x000fe20000010000 */
[----:B------:R-:W-:Y:S01]  /*0490*/  ISETP.GE.AND P0, PT, R12, R5, PT ;  /* 0x000000050c00720c */ /* 0x000fe20003f06270 */
[----:B------:R-:W-:-:S12]  /*04a0*/  IMAD.MOV.U32 R4, RZ, RZ, R12 ;  /* 0x000000ffff047224 */ /* 0x000fd800078e000c */
[----:B------:R-:W-:Y:S05]  /*04b0*/  @!P0 BRA `(.L_x_14) ;  /* 0xfffffffc007c8947 */ /* 0x000fea000383ffff */
.L_x_8:
[----:B------:R-:W-:Y:S02]  /*04c0*/  ISETP.NE.AND P0, PT, R0, RZ, PT ;  /* 0x000000ff0000720c */ /* 0x000fe40003f05270 */
[----:B------:R-:W-:-:S11]  /*04d0*/  ISETP.GE.AND P1, PT, R5, 0x2, PT ;  /* 0x000000020500780c */ /* 0x000fd60003f26270 */
[----:B-1----:R-:W-:-:S05]  /*04e0*/  @!P0 IMAD.WIDE R6, R5, 0x4, R2 ;  /* 0x0000000405068825 */ /* 0x002fca00078e0202 */
[----:B------:R0:W-:Y:S01]  /*04f0*/  @!P0 STG.E desc[UR6][R6.64+-0x4], RZ ;  /* 0xfffffcff06008986 */ /* 0x0001e2000c101906 */
[----:B------:R-:W-:Y:S06]  /*0500*/  BAR.SYNC.DEFER_BLOCKING 0x0 ;  /* 0x0000000000007b1d */ /* 0x000fec0000010000 */
[----:B------:R-:W-:Y:S05]  /*0510*/  @!P1 EXIT ;  /* 0x000000000000994d */ /* 0x000fea0003800000 */
[----:B------:R-:W-:Y:S01]  /*0520*/  IMAD.MOV.U32 R4, RZ, RZ, R5 ;  /* 0x000000ffff047224 */ /* 0x000fe200078e0005 */
[----:B------:R-:W1:Y:S06]  /*0530*/  LDCU UR4, c[0x0][0x360] ;  /* 0x00006c00ff0477ac */ /* 0x000e6c0008000800 */
.L_x_20:
[----:B0-----:R-:W-:Y:S01]  /*0540*/  LOP3.LUT R6, R4, 0x7ffffffe, RZ, 0xc0, !PT ;  /* 0x7ffffffe04067812 */ /* 0x001fe200078ec0ff */
[----:B------:R-:W-:Y:S01]  /*0550*/  BSSY.RECONVERGENT B0, `(.L_x_15) ;  /* 0x000001c000007945 */ /* 0x000fe20003800200 */
[----:B------:R-:W-:-:S03]  /*0560*/  SHF.R.U32.HI R13, RZ, 0x1, R4 ;  /* 0x00000001ff0d7819 */ /* 0x000fc60000011604 */
[----:B------:R-:W-:-:S05]  /*0570*/  VIADD R7, R6, 0xffffffff ;  /* 0xffffffff06077836 */ /* 0x000fca0000000000 */
[----:B------:R-:W-:-:S04]  /*0580*/  LOP3.LUT R7, R7, 0x7ffffffe, R4, 0x70, !PT ;  /* 0x7ffffffe07077812 */ /* 0x000fc800078e7004 */
[----:B------:R-:W0:Y:S02]  /*0590*/  POPC R6, R7 ;  /* 0x0000000700067309 */ /* 0x000e240000000000 */
[----:B0-----:R-:W-:-:S04]  /*05a0*/  SHF.R.U32.HI R15, RZ, R6, R5 ;  /* 0x00000006ff0f7219 */ /* 0x001fc80000011605 */
[----:B------:R-:W-:-:S13]  /*05b0*/  ISETP.GE.U32.AND P0, PT, R0, R15, PT ;  /* 0x0000000f0000720c */ /* 0x000fda0003f06070 */
[----:B------:R-:W-:Y:S05]  /*05c0*/  @P0 BRA `(.L_x_16) ;  /* 0x0000000000500947 */ /* 0x000fea0003800000 */
[----:B------:R-:W-:-:S07]  /*05d0*/  IMAD.MOV.U32 R10, RZ, RZ, R0 ;  /* 0x000000ffff0a7224 */ /* 0x000fce00078e0000 */
.L_x_19:
[----:B0-----:R-:W-:Y:S01]  /*05e0*/  IMAD R6, R13, R10, R13 ;  /* 0x0000000a0d067224 */ /* 0x001fe200078e020d */
[----:B------:R-:W-:Y:S01]  /*05f0*/  BSSY.RECONVERGENT B1, `(.L_x_17) ;  /* 0x0000010000017945 */ /* 0x000fe20003800200 */
[----:B-1----:R-:W-:Y:S02]  /*0600*/  VIADD R10, R10, UR4 ;  /* 0x000000040a0a7c36 */ /* 0x002fe40008000000 */
[----:B------:R-:W-:-:S03]  /*0610*/  IMAD.SHL.U32 R8, R6, 0x2, RZ ;  /* 0x0000000206087824 */ /* 0x000fc600078e00ff */
[----:B------:R-:W-:Y:S02]  /*0620*/  ISETP.GE.AND P0, PT, R10, R15, PT ;  /* 0x0000000f0a00720c */ /* 0x000fe40003f06270 */
[----:B------:R-:W-:-:S13]  /*0630*/  ISETP.GT.AND P1, PT, R8, R5, PT ;  /* 0x000000050800720c */ /* 0x000fda0003f24270 */
[----:B------:R-:W-:Y:S05]  /*0640*/  @P1 BRA `(.L_x_18) ;  /* 0x0000000000281947 */ /* 0x000fea0003800000 */
[----:B------:R-:W-:-:S04]  /*0650*/  IADD3 R7, P1, PT, -R13, R8, RZ ;  /* 0x000000080d077210 */ /* 0x000fc80007f3e1ff */
[C---:B------:R-:W-:Y:S01]  /*0660*/  LEA.HI.X.SX32 R11, R8.reuse, 0xffffffff, 0x1, P1 ;  /* 0xffffffff080b7811 */ /* 0x040fe200008f0eff */
[----:B------:R-:W-:Y:S01]  /*0670*/  IMAD.WIDE R8, R8, 0x4, R2 ;  /* 0x0000000408087825 */ /* 0x000fe200078e0202 */
[----:B------:R-:W-:-:S04]  /*0680*/  LEA R6, P1, R7, R2, 0x2 ;  /* 0x0000000207067211 */ /* 0x000fc800078210ff */
[----:B------:R-:W-:Y:S01]  /*0690*/  LEA.HI.X R7, R7, R3, R11, 0x2, P1 ;  /* 0x0000000307077211 */ /* 0x000fe200008f140b */
[----:B------:R-:W2:Y:S04]  /*06a0*/  LDG.E R12, desc[UR6][R8.64+-0x4] ;  /* 0xfffffc06080c7981 */ /* 0x000ea8000c1e1900 */
[----:B------:R-:W3:Y:S04]  /*06b0*/  LDG.E R11, desc[UR6][R6.64+-0x4] ;  /* 0xfffffc06060b7981 */ /* 0x000ee8000c1e1900 */
[----:B--2---:R0:W-:Y:S01]  /*06c0*/  STG.E desc[UR6][R6.64+-0x4], R12 ;  /* 0xfffffc0c06007986 */ /* 0x0041e2000c101906 */
[----:B---3--:R-:W-:-:S05]  /*06d0*/  IMAD.IADD R11, R11, 0x1, R12 ;  /* 0x000000010b0b7824 */ /* 0x008fca00078e020c */
[----:B------:R0:W-:Y:S02]  /*06e0*/  STG.E desc[UR6][R8.64+-0x4], R11 ;  /* 0xfffffc0b08007986 */ /* 0x0001e4000c101906 */
.L_x_18:
[----:B------:R-:W-:Y:S05]  /*06f0*/  BSYNC.RECONVERGENT B1 ;  /* 0x0000000000017941 */ /* 0x000fea0003800200 */
.L_x_17:
[----:B------:R-:W-:Y:S05]  /*0700*/  @!P0 BRA `(.L_x_19) ;  /* 0xfffffffc00b48947 */ /* 0x000fea000383ffff */
.L_x_16:
[----:B-1----:R-:W-:Y:S05]  /*0710*/  BSYNC.RECONVERGENT B0 ;  /* 0x0000000000007941 */ /* 0x002fea0003800200 */
.L_x_15:
[----:B------:R-:W-:Y:S01]  /*0720*/  BAR.SYNC.DEFER_BLOCKING 0x0 ;  /* 0x0000000000007b1d */ /* 0x000fe20000010000 */
[----:B------:R-:W-:Y:S01]  /*0730*/  ISETP.GT.U32.AND P0, PT, R4, 0x3, PT ;  /* 0x000000030400780c */ /* 0x000fe20003f04070 */
[----:B------:R-:W-:-:S12]  /*0740*/  IMAD.MOV.U32 R4, RZ, RZ, R13 ;  /* 0x000000ffff047224 */ /* 0x000fd800078e000d */
[----:B------:R-:W-:Y:S05]  /*0750*/  @P0 BRA `(.L_x_20) ;  /* 0xfffffffc00780947 */ /* 0x000fea000383ffff */
[----:B------:R-:W-:Y:S05]  /*0760*/  EXIT ;  /* 0x000000000000794d */ /* 0x000fea0003800000 */
.L_x_21:
        /* <DEDUP_REMOVED lines=9> */
.L_x_30:


//--------------------- .text._Z15countFreqKernelPiPKiS1_S1_iS_ii --------------------------
	.section	.text._Z15countFreqKernelPiPKiS1_S1_iS_ii,"ax",@progbits
	.align	128
        .global         _Z15countFreqKernelPiPKiS1_S1_iS_ii
        .type           _Z15countFreqKernelPiPKiS1_S1_iS_ii,@function
        .size           _Z15countFreqKernelPiPKiS1_S1_iS_ii,(.L_x_31 - _Z15countFreqKernelPiPKiS1_S1_iS_ii)
        .other          _Z15countFreqKernelPiPKiS1_S1_iS_ii,@"STO_CUDA_ENTRY STV_DEFAULT"
_Z15countFreqKernelPiPKiS1_S1_iS_ii:
.text._Z15countFreqKernelPiPKiS1_S1_iS_ii:
[----:B------:R-:W-:Y:S08]  /*0000*/  LDC R1, c[0x0][0x37c] ;  /* 0x0000df00ff017b82 */ /* 0x000ff00000000800 */
[----:B------:R-:W0:Y:S02]  /*0010*/  LDC R0, c[0x0][0x3a0] ;  /* 0x0000e800ff007b82 */ /* 0x000e240000000800 */
[----:B0-----:R-:W-:-:S13]  /*0020*/  ISETP.GE.AND P0, PT, R0, 0x1, PT ;  /* 0x000000010000780c */ /* 0x001fda0003f06270 */
[----:B------:R-:W-:Y:S05]  /*0030*/  @!P0 EXIT ;  /* 0x000000000000894d */ /* 0x000fea0003800000 */
[----:B------:R-:W0:Y:S01]  /*0040*/  S2UR UR4, SR_CTAID.X ;  /* 0x00000000000479c3 */ /* 0x000e220000002500 */
[----:B------:R-:W-:Y:S01]  /*0050*/  IMAD.MOV.U32 R7, RZ, RZ, RZ ;  /* 0x000000ffff077224 */ /* 0x000fe200078e00ff */
[----:B------:R-:W1:Y:S01]  /*0060*/  LDCU.64 UR6, c[0x0][0x358] ;  /* 0x00006b00ff0677ac */ /* 0x000e620008000a00 */
[----:B------:R-:W2:Y:S05]  /*0070*/  LDCU UR5, c[0x0][0x3a0] ;  /* 0x00007400ff0577ac */ /* 0x000eaa0008000800 */
[----:B------:R-:W3:Y:S02]  /*0080*/  LDC.64 R2, c[0x0][0x398] ;  /* 0x0000e600ff027b82 */ /* 0x000ee40000000a00 */
.L_x_24:
[----:B---3--:R-:W-:-:S05]  /*0090*/  IMAD.WIDE.U32 R4, R7, 0x4, R2 ;  /* 0x0000000407047825 */ /* 0x008fca00078e0002 */
[----:B-1----:R-:W0:Y:S02]  /*00a0*/  LDG.E R6, desc[UR6][R4.64] ;  /* 0x0000000604067981 */ /* 0x002e24000c1e1900 */
[----:B0-----:R-:W-:-:S13]  /*00b0*/  ISETP.LE.AND P0, PT, R6, UR4, PT ;  /* 0x0000000406007c0c */ /* 0x001fda000bf03270 */
[----:B------:R-:W-:Y:S05]  /*00c0*/  @!P0 BRA `(.L_x_22) ;  /* 0x00000000000c8947 */ /* 0x000fea0003800000 */
[----:B------:R-:W3:Y:S02]  /*00d0*/  LDG.E R4, desc[UR6][R4.64+0x4] ;  /* 0x0000040604047981 */ /* 0x000ee4000c1e1900 */
[----:B---3--:R-:W-:-:S13]  /*00e0*/  ISETP.LE.AND P0, PT, R4, UR4, PT ;  /* 0x0000000404007c0c */ /* 0x008fda000bf03270 */
[----:B------:R-:W-:Y:S05]  /*00f0*/  @!P0 BRA `(.L_x_23) ;  /* 0x0000000000108947 */ /* 0x000fea0003800000 */
.L_x_22:
[----:B------:R-:W-:-:S05]  /*0100*/  VIADD R7, R7, 0x1 ;  /* 0x0000000107077836 */ /* 0x000fca0000000000 */
[----:B--2---:R-:W-:-:S13]  /*0110*/  ISETP.NE.AND P0, PT, R7, UR5, PT ;  /* 0x0000000507007c0c */ /* 0x004fda000bf05270 */
[----:B------:R-:W-:Y:S05]  /*0120*/  @!P0 EXIT ;  /* 0x000000000000894d */ /* 0x000fea0003800000 */
[----:B------:R-:W-:Y:S05]  /*0130*/  BRA `(.L_x_24) ;  /* 0xfffffffc00d47947 */ /* 0x000fea000383ffff */
.L_x_23:
[----:B------:R-:W0:Y:S01]  /*0140*/  LDC.64 R4, c[0x0][0x390] ;  /* 0x0000e400ff047b82 */ /* 0x000e220000000a00 */
[----:B------:R-:W1:Y:S07]  /*0150*/  S2R R10, SR_TID.X ;  /* 0x00000000000a7919 */ /* 0x000e6e0000002100 */
[----:B------:R-:W3:Y:S08]  /*0160*/  LDC.64 R12, c[0x0][0x3b0] ;  /* 0x0000ec00ff0c7b82 */ /* 0x000ef00000000a00 */
[----:B------:R-:W4:Y:S01]  /*0170*/  LDC.64 R2, c[0x0][0x388] ;  /* 0x0000e200ff027b82 */ /* 0x000f220000000a00 */
[----:B0-----:R-:W-:-:S05]  /*0180*/  IMAD.WIDE.U32 R4, R7, 0x4, R4 ;  /* 0x0000000407047825 */ /* 0x001fca00078e0004 */
[----:B------:R-:W5:Y:S04]  /*0190*/  LDG.E R9, desc[UR6][R4.64+0x4] ;  /* 0x0000040604097981 */ /* 0x000f68000c1e1900 */
[----:B------:R-:W5:Y:S01]  /*01a0*/  LDG.E R0, desc[UR6][R4.64] ;  /* 0x0000000604007981 */ /* 0x000f62000c1e1900 */
[----:B------:R-:W-:-:S05]  /*01b0*/  IADD3 R6, PT, PT, -R6, UR4, RZ ;  /* 0x0000000406067c10 */ /* 0x000fca000fffe1ff */
[CC--:B---3--:R-:W-:Y:S02]  /*01c0*/  IMAD R8, R6.reuse, R13.reuse, R13 ;  /* 0x0000000d06087224 */ /* 0x0c8fe400078e020d */
[----:B-1----:R-:W-:Y:S02]  /*01d0*/  IMAD R6, R6, R13, R10 ;  /* 0x0000000d06067224 */ /* 0x002fe400078e020a */
[----:B----4-:R-:W-:Y:S01]  /*01e0*/  IMAD.WIDE.U32 R2, R7, 0x4, R2 ;  /* 0x0000000407027825 */ /* 0x010fe200078e0002 */
[----:B-----5:R-:W-:-:S04]  /*01f0*/  VIADDMNMX R9, R9, -R0, R8, PT ;  /* 0x8000000009097246 */ /* 0x020fc80003800108 */
[----:B------:R-:W-:-:S13]  /*0200*/  ISETP.GE.AND P0, PT, R6, R9, PT ;  /* 0x000000090600720c */ /* 0x000fda0003f06270 */
[----:B--2---:R-:W-:Y:S05]  /*0210*/  @P0 EXIT ;  /* 0x000000000000094d */ /* 0x004fea0003800000 */
[----:B------:R0:W5:Y:S01]  /*0220*/  LDG.E R8, desc[UR6][R2.64] ;  /* 0x0000000602087981 */ /* 0x000162000c1e1900 */
[----:B------:R-:W-:Y:S01]  /*0230*/  IMAD R12, R7, R12, RZ ;  /* 0x0000000c070c7224 */ /* 0x000fe200078e02ff */
[----:B------:R-:W-:Y:S01]  /*0240*/  SHF.R.S32.HI R7, RZ, 0x1f, R0 ;  /* 0x0000001fff077819 */ /* 0x000fe20000011400 */
[----:B------:R-:W1:Y:S03]  /*0250*/  LDCU UR4, c[0x0][0x360] ;  /* 0x00006c00ff0477ac */ /* 0x000e660008000800 */
[----:B------:R-:W-:Y:S01]  /*0260*/  SHF.R.S32.HI R10, RZ, 0x1f, R12 ;  /* 0x0000001fff0a7819 */ /* 0x000fe2000001140c */
[----:B------:R-:W2:Y:S01]  /*0270*/  LDCU.64 UR8, c[0x0][0x380] ;  /* 0x00007000ff0877ac */ /* 0x000ea20008000a00 */
[----:B------:R-:W3:Y:S05]  /*0280*/  LDCU.64 UR10, c[0x0][0x3a8] ;  /* 0x00007500ff0a77ac */ /* 0x000eea0008000a00 */
.L_x_27:
[----:B0-----:R-:W-:-:S04]  /*0290*/  IADD3 R3, P0, PT, R0, R6, RZ ;  /* 0x0000000600037210 */ /* 0x001fc80007f1e0ff */
[----:B------:R-:W-:Y:S02]  /*02a0*/  LEA.HI.X.SX32 R4, R6, R7, 0x1, P0 ;  /* 0x0000000706047211 */ /* 0x000fe400000f0eff */
[----:B--2---:R-:W-:-:S04]  /*02b0*/  LEA R2, P0, R3, UR8, 0x2 ;  /* 0x0000000803027c11 */ /* 0x004fc8000f8010ff */
[----:B------:R-:W-:-:S05]  /*02c0*/  LEA.HI.X R3, R3, UR9, R4, 0x2, P0 ;  /* 0x0000000903037c11 */ /* 0x000fca00080f1404 */
[----:B------:R-:W2:Y:S01]  /*02d0*/  LDG.E R5, desc[UR6][R2.64] ;  /* 0x0000000602057981 */ /* 0x000ea2000c1e1900 */
[----:B-1----:R-:W-:Y:S01]  /*02e0*/  VIADD R6, R6, UR4 ;  /* 0x0000000406067c36 */ /* 0x002fe20008000000 */
[----:B------:R-:W-:Y:S04]  /*02f0*/  BSSY.RECONVERGENT B0, `(.L_x_25) ;  /* 0x000000a000007945 */ /* 0x000fe80003800200 */
[----:B------:R-:W-:Y:S02]  /*0300*/  ISETP.GE.AND P0, PT, R6, R9, PT ;  /* 0x000000090600720c */ /* 0x000fe40003f06270 */
[----:B--2--5:R-:W-:-:S13]  /*0310*/  ISETP.GT.AND P1, PT, R5, R8, PT ;  /* 0x000000080500720c */ /* 0x024fda0003f24270 */
[----:B------:R-:W-:Y:S05]  /*0320*/  @P1 BRA `(.L_x_26) ;  /* 0x0000000000181947 */ /* 0x000fea0003800000 */
[----:B------:R-:W-:-:S04]  /*0330*/  IADD3 R3, P1, PT, R12, R5, RZ ;  /* 0x000000050c037210 */ /* 0x000fc80007f3e0ff */
[----:B------:R-:W-:Y:S01]  /*0340*/  LEA.HI.X.SX32 R4, R5, R10, 0x1, P1 ;  /* 0x0000000a05047211 */ /* 0x000fe200008f0eff */
[----:B------:R-:W-:Y:S01]  /*0350*/  IMAD.MOV.U32 R5, RZ, RZ, 0x1 ;  /* 0x00000001ff057424 */ /* 0x000fe200078e00ff */
[----:B---3--:R-:W-:-:S04]  /*0360*/  LEA R2, P1, R3, UR10, 0x2 ;  /* 0x0000000a03027c11 */ /* 0x008fc8000f8210ff */
[----:B------:R-:W-:-:S05]  /*0370*/  LEA.HI.X R3, R3, UR11, R4, 0x2, P1 ;  /* 0x0000000b03037c11 */ /* 0x000fca00088f1404 */
[----:B------:R0:W-:Y:S04]  /*0380*/  REDG.E.ADD.STRONG.GPU desc[UR6][R2.64], R5 ;  /* 0x000000050200798e */ /* 0x0001e8000c12e106 */
.L_x_26:
[----:B---3--:R-:W-:Y:S05]  /*0390*/  BSYNC.RECONVERGENT B0 ;  /* 0x0000000000007941 */ /* 0x008fea0003800200 */
.L_x_25:
[----:B------:R-:W-:Y:S05]  /*03a0*/  @!P0 BRA `(.L_x_27) ;  /* 0xfffffffc00b88947 */ /* 0x000fea000383ffff */
[----:B------:R-:W-:Y:S05]  /*03b0*/  EXIT ;  /* 0x000000000000794d */ /* 0x000fea0003800000 */
.L_x_28:
        /* <DEDUP_REMOVED lines=12> */
.L_x_31:


//--------------------- .nv.shared.reserved.0     --------------------------
	.section	.nv.shared.reserved.0,"aw",@nobits
	.weak		__nv_reservedSMEM_offset_0_alias
	.size		__nv_reservedSMEM_offset_0_alias, 0, 64
	.other		__nv_reservedSMEM_offset_0_alias,@"STO_CUDA_RESERVED_SHARED STV_DEFAULT"
__nv_reservedSMEM_offset_0_alias:
	.zero		0
	.zero		64


//--------------------- .nv.constant0._Z15writeBackKernelPiPKiS1_iS_i --------------------------
	.section	.nv.constant0._Z15writeBackKernelPiPKiS1_iS_i,"a",@progbits
	.sectionflags	@""
	.align	4
.nv.constant0._Z15writeBackKernelPiPKiS1_iS_i:
	.zero		940


//--------------------- .nv.constant0._Z23computePrefixSumsKernelPiPKiS1_ii --------------------------
	.section	.nv.constant0._Z23computePrefixSumsKernelPiPKiS1_ii,"a",@progbits
	.sectionflags	@""
	.align	4
.nv.constant0._Z23computePrefixSumsKernelPiPKiS1_ii:
	.zero		928


//--------------------- .nv.constant0._Z15countFreqKernelPiPKiS1_S1_iS_ii --------------------------
	.section	.nv.constant0._Z15countFreqKernelPiPKiS1_S1_iS_ii,"a",@progbits
	.sectionflags	@""
	.align	4
.nv.constant0._Z15countFreqKernelPiPKiS1_S1_iS_ii:
	.zero		952


//--------------------- SYMBOLS --------------------------

	.type		.nv.reservedSmem.offset0,@object
	.size		.nv.reservedSmem.offset0,0x4
